//
// Generated by NVIDIA NVVM Compiler
//
// Compiler Build ID: CL-36424714
// Cuda compilation tools, release 13.0, V13.0.88
// Based on NVVM 20.0.0
//

.version 9.0
.target sm_100
.address_size 64

	// .globl	_Z14add_arrays_gpuPfS_S_j

.visible .entry _Z14add_arrays_gpuPfS_S_j(
	.param .u64 .ptr .align 1 _Z14add_arrays_gpuPfS_S_j_param_0,
	.param .u64 .ptr .align 1 _Z14add_arrays_gpuPfS_S_j_param_1,
	.param .u64 .ptr .align 1 _Z14add_arrays_gpuPfS_S_j_param_2,
	.param .u32 _Z14add_arrays_gpuPfS_S_j_param_3
)
{
	.reg .pred 	%p<2>;
	.reg .b32 	%r<6>;
	.reg .b32 	%f<4>;
	.reg .b64 	%rd<11>;

	ld.param.u64 	%rd1, [_Z14add_arrays_gpuPfS_S_j_param_0];
	ld.param.u64 	%rd2, [_Z14add_arrays_gpuPfS_S_j_param_1];
	ld.param.u64 	%rd3, [_Z14add_arrays_gpuPfS_S_j_param_2];
	ld.param.u32 	%r2, [_Z14add_arrays_gpuPfS_S_j_param_3];
	mov.u32 	%r3, %tid.y;
	mov.u32 	%r4, %ntid.x;
	mov.u32 	%r5, %tid.x;
	mad.lo.s32 	%r1, %r3, %r4, %r5;
	setp.ge.u32 	%p1, %r1, %r2;
	@%p1 bra 	$L__BB0_2;
	cvta.to.global.u64 	%rd4, %rd1;
	cvta.to.global.u64 	%rd5, %rd2;
	cvta.to.global.u64 	%rd6, %rd3;
	mul.wide.u32 	%rd7, %r1, 4;
	add.s64 	%rd8, %rd4, %rd7;
	ld.global.f32 	%f1, [%rd8];
	add.s64 	%rd9, %rd5, %rd7;
	ld.global.f32 	%f2, [%rd9];
	add.f32 	%f3, %f1, %f2;
	add.s64 	%rd10, %rd6, %rd7;
	st.global.f32 	[%rd10], %f3;
$L__BB0_2:
	ret;

}


// ===== COMPILED SASS (sm_100) =====

	.target	sm_100

	.elftype	@"ET_EXEC"


//--------------------- .note.nv.tkinfo           --------------------------
	.section	.note.nv.tkinfo,"",@"SHT_NOTE"
	.sectionflags	@"SHF_NOTE_NV_TKINFO"
	.tkinfo
        /*0018*/ 	.word	0x00000002
        /*0030*/ 	.string	""
        /*0030*/ 	.string	"ptxas"
        /*0030*/ 	.string	"Cuda compilation tools, release 13.0, V13.0.88"
        /*0030*/ 	.string	"Build cuda_13.0.r13.0/compiler.36424714_0"
        /*0030*/ 	.string	"-arch sm_100 -m 64 "



//--------------------- .note.nv.cuinfo           --------------------------
	.section	.note.nv.cuinfo,"",@"SHT_NOTE"
	.sectionflags	@"SHF_NOTE_NV_CUINFO"
        /*0018*/ 	.short	0x0002
        /*001a*/ 	.short	0x0064
        /*001c*/ 	.short	0x0082
	.zero		2


//--------------------- .nv.info                  --------------------------
	.section	.nv.info,"",@"SHT_CUDA_INFO"
	.align	4


	//----- nvinfo : EIATTR_REGCOUNT
	.align		4
        /*0000*/ 	.byte	0x04, 0x2f
        /*0002*/ 	.short	(.L_1 - .L_0)
	.align		4
.L_0:
        /*0004*/ 	.word	index@(_Z14add_arrays_gpuPfS_S_j)
        /*0008*/ 	.word	0x0000000c


	//----- nvinfo : EIATTR_FRAME_SIZE
	.align		4
.L_1:
        /*000c*/ 	.byte	0x04, 0x11
        /*000e*/ 	.short	(.L_3 - .L_2)
	.align		4
.L_2:
        /*0010*/ 	.word	index@(_Z14add_arrays_gpuPfS_S_j)
        /*0014*/ 	.word	0x00000000


	//----- nvinfo : EIATTR_MIN_STACK_SIZE
	.align		4
.L_3:
        /*0018*/ 	.byte	0x04, 0x12
        /*001a*/ 	.short	(.L_5 - .L_4)
	.align		4
.L_4:
        /*001c*/ 	.word	index@(_Z14add_arrays_gpuPfS_S_j)
        /*0020*/ 	.word	0x00000000
.L_5:


//--------------------- .nv.compat                --------------------------
	.section	.nv.compat,"",@"SHT_CUDA_COMPAT_INFO"
	.align	4
        /*0000*/ 	.byte	0x02, 0x09, 0x00, 0x00, 0x02, 0x02, 0x01, 0x00, 0x02, 0x05, 0x05, 0x00, 0x03, 0x07, 0x01, 0x01
        /*0010*/ 	.byte	0x02, 0x03, 0x00, 0x00, 0x02, 0x06, 0x01, 0x00, 0x04, 0x0b, 0x08, 0x00, 0x09, 0x00, 0x00, 0x00
        /*0020*/ 	.byte	0x00, 0x00, 0x00, 0x00


//--------------------- .nv.info._Z14add_arrays_gpuPfS_S_j --------------------------
	.section	.nv.info._Z14add_arrays_gpuPfS_S_j,"",@"SHT_CUDA_INFO"
	.sectionflags	@""
	.align	4


	//----- nvinfo : EIATTR_CUDA_API_VERSION
	.align		4
        /*0000*/ 	.byte	0x04, 0x37
        /*0002*/ 	.short	(.L_7 - .L_6)
.L_6:
        /*0004*/ 	.word	0x00000082


	//----- nvinfo : EIATTR_KPARAM_INFO
	.align		4
.L_7:
        /*0008*/ 	.byte	0x04, 0x17
        /*000a*/ 	.short	(.L_9 - .L_8)
.L_8:
        /*000c*/ 	.word	0x00000000
        /*0010*/ 	.short	0x0003
        /*0012*/ 	.short	0x0018
        /*0014*/ 	.byte	0x00, 0xf0, 0x11, 0x00


	//----- nvinfo : EIATTR_KPARAM_INFO
	.align		4
.L_9:
        /*0018*/ 	.byte	0x04, 0x17
        /*001a*/ 	.short	(.L_11 - .L_10)
.L_10:
        /*001c*/ 	.word	0x00000000
        /*0020*/ 	.short	0x0002
        /*0022*/ 	.short	0x0010
        /*0024*/ 	.byte	0x00, 0xf5, 0x21, 0x00


	//----- nvinfo : EIATTR_KPARAM_INFO
	.align		4
.L_11:
        /*0028*/ 	.byte	0x04, 0x17
        /*002a*/ 	.short	(.L_13 - .L_12)
.L_12:
        /*002c*/ 	.word	0x00000000
        /*0030*/ 	.short	0x0001
        /*0032*/ 	.short	0x0008
        /*0034*/ 	.byte	0x00, 0xf5, 0x21, 0x00


	//----- nvinfo : EIATTR_KPARAM_INFO
	.align		4
.L_13:
        /*0038*/ 	.byte	0x04, 0x17
        /*003a*/ 	.short	(.L_15 - .L_14)
.L_14:
        /*003c*/ 	.word	0x00000000
        /*0040*/ 	.short	0x0000
        /*0042*/ 	.short	0x0000
        /*0044*/ 	.byte	0x00, 0xf5, 0x21, 0x00


	//----- nvinfo : EIATTR_SPARSE_MMA_MASK
	.align		4
.L_15:
        /*0048*/ 	.byte	0x03, 0x50
        /*004a*/ 	.short	0x0000


	//----- nvinfo : EIATTR_MAXREG_COUNT
	.align		4
        /*004c*/ 	.byte	0x03, 0x1b
        /*004e*/ 	.short	0x00ff


	//----- nvinfo : EIATTR_MERCURY_ISA_VERSION
	.align		4
        /*0050*/ 	.byte	0x03, 0x5f
        /*0052*/ 	.short	0x0101


	//----- nvinfo : EIATTR_VRC_CTA_INIT_COUNT
	.align		4
        /*0054*/ 	.byte	0x02, 0x4a
	.zero		1
	.zero		1


	//----- nvinfo : EIATTR_EXIT_INSTR_OFFSETS
	.align		4
        /*0058*/ 	.byte	0x04, 0x1c
        /*005a*/ 	.short	(.L_17 - .L_16)


	//   ....[0]....
.L_16:
        /*005c*/ 	.word	0x00000070


	//   ....[1]....
        /*0060*/ 	.word	0x00000130


	//----- nvinfo : EIATTR_CBANK_PARAM_SIZE
	.align		4
.L_17:
        /*0064*/ 	.byte	0x03, 0x19
        /*0066*/ 	.short	0x001c


	//----- nvinfo : EIATTR_PARAM_CBANK
	.align		4
        /*0068*/ 	.byte	0x04, 0x0a
        /*006a*/ 	.short	(.L_19 - .L_18)
	.align		4
.L_18:
        /*006c*/ 	.word	index@(.nv.constant0._Z14add_arrays_gpuPfS_S_j)
        /*0070*/ 	.short	0x0380
        /*0072*/ 	.short	0x001c


	//----- nvinfo : EIATTR_SW_WAR
	.align		4
.L_19:
        /*0074*/ 	.byte	0x04, 0x36
        /*0076*/ 	.short	(.L_21 - .L_20)
.L_20:
        /*0078*/ 	.word	0x00000008
.L_21:


//--------------------- .nv.callgraph             --------------------------
	.section	.nv.callgraph,"",@"SHT_CUDA_CALLGRAPH"
	.align	4
	.sectionentsize	8
	.align		4
        /*0000*/ 	.word	0x00000000
	.align		4
        /*0004*/ 	.word	0xffffffff
	.align		4
        /*0008*/ 	.word	0x00000000
	.align		4
        /*000c*/ 	.word	0xfffffffe
	.align		4
        /*0010*/ 	.word	0x00000000
	.align		4
        /*0014*/ 	.word	0xfffffffd
	.align		4
        /*0018*/ 	.word	0x00000000
	.align		4
        /*001c*/ 	.word	0xfffffffc


//--------------------- .text._Z14add_arrays_gpuPfS_S_j --------------------------
	.section	.text._Z14add_arrays_gpuPfS_S_j,"ax",@progbits
	.align	128
        .global         _Z14add_arrays_gpuPfS_S_j
        .type           _Z14add_arrays_gpuPfS_S_j,@function
        .size           _Z14add_arrays_gpuPfS_S_j,(.L_x_1 - _Z14add_arrays_gpuPfS_S_j)
        .other          _Z14add_arrays_gpuPfS_S_j,@"STO_CUDA_ENTRY STV_DEFAULT"
_Z14add_arrays_gpuPfS_S_j:
.text._Z14add_arrays_gpuPfS_S_j:
[----:B------:R-:W-:Y:S01]  /*0000*/  LDC R1, c[0x0][0x37c] ;  /* 0x0000df00ff017b82 */ /* 0x000fe20000000800 */
[----:B------:R-:W0:Y:S01]  /*0010*/  S2R R9, SR_TID.Y ;  /* 0x0000000000097919 */ /* 0x000e220000002200 */
[----:B------:R-:W0:Y:S01]  /*0020*/  LDCU UR4, c[0x0][0x360] ;  /* 0x00006c00ff0477ac */ /* 0x000e220008000800 */
[----:B------:R-:W0:Y:S01]  /*0030*/  S2R R0, SR_TID.X ;  /* 0x0000000000007919 */ /* 0x000e220000002100 */
[----:B------:R-:W1:Y:S01]  /*0040*/  LDCU UR5, c[0x0][0x398] ;  /* 0x00007300ff0577ac */ /* 0x000e620008000800 */
[----:B0-----:R-:W-:-:S05]  /*0050*/  IMAD R9, R9, UR4, R0 ;  /* 0x0000000409097c24 */ /* 0x001fca000f8e0200 */
[----:B-1----:R-:W-:-:S13]  /*0060*/  ISETP.GE.U32.AND P0, PT, R9, UR5, PT ;  /* 0x0000000509007c0c */ /* 0x002fda000bf06070 */
[----:B------:R-:W-:Y:S05]  /*0070*/  @P0 EXIT ;  /* 0x000000000000094d */ /* 0x000fea0003800000 */
[----:B------:R-:W0:Y:S01]  /*0080*/  LDC.64 R2, c[0x0][0x380] ;  /* 0x0000e000ff027b82 */ /* 0x000e220000000a00 */
[----:B------:R-:W1:Y:S07]  /*0090*/  LDCU.64 UR4, c[0x0][0x358] ;  /* 0x00006b00ff0477ac */ /* 0x000e6e0008000a00 */
[----:B------:R-:W2:Y:S08]  /*00a0*/  LDC.64 R4, c[0x0][0x388] ;  /* 0x0000e200ff047b82 */ /* 0x000eb00000000a00 */
[----:B------:R-:W3:Y:S01]  /*00b0*/  LDC.64 R6, c[0x0][0x390] ;  /* 0x0000e400ff067b82 */ /* 0x000ee20000000a00 */
[----:B0-----:R-:W-:-:S06]  /*00c0*/  IMAD.WIDE.U32 R2, R9, 0x4, R2 ;  /* 0x0000000409027825 */ /* 0x001fcc00078e0002 */
[----:B-1----:R-:W4:Y:S01]  /*00d0*/  LDG.E R2, desc[UR4][R2.64] ;  /* 0x0000000402027981 */ /* 0x002f22000c1e1900 */
[----:B--2---:R-:W-:-:S06]  /*00e0*/  IMAD.WIDE.U32 R4, R9, 0x4, R4 ;  /* 0x0000000409047825 */ /* 0x004fcc00078e0004 */
[----:B------:R-:W4:Y:S01]  /*00f0*/  LDG.E R5, desc[UR4][R4.64] ;  /* 0x0000000404057981 */ /* 0x000f22000c1e1900 */
[----:B---3--:R-:W-:-:S04]  /*0100*/  IMAD.WIDE.U32 R6, R9, 0x4, R6 ;  /* 0x0000000409067825 */ /* 0x008fc800078e0006 */
[----:B----4-:R-:W-:-:S05]  /*0110*/  FADD R9, R2, R5 ;  /* 0x0000000502097221 */ /* 0x010fca0000000000 */
[----:B------:R-:W-:Y:S01]  /*0120*/  STG.E desc[UR4][R6.64], R9 ;  /* 0x0000000906007986 */ /* 0x000fe2000c101904 */
[----:B------:R-:W-:Y:S05]  /*0130*/  EXIT ;  /* 0x000000000000794d */ /* 0x000fea0003800000 */
.L_x_0:
[----:B------:R-:W-:-:S00]  /*0140*/  BRA `(.L_x_0) ;  /* 0xfffffffc00fc7947 */ /* 0x000fc0000383ffff */
[----:B------:R-:W-:-:S00]  /*0150*/  NOP ;  /* 0x0000000000007918 */ /* 0x000fc00000000000 */
        /* <DEDUP_REMOVED lines=10> */
.L_x_1:


//--------------------- .nv.shared.reserved.0     --------------------------
	.section	.nv.shared.reserved.0,"aw",@nobits
	.weak		__nv_reservedSMEM_offset_0_alias
	.size		__nv_reservedSMEM_offset_0_alias, 0, 64
	.other		__nv_reservedSMEM_offset_0_alias,@"STO_CUDA_RESERVED_SHARED STV_DEFAULT"
__nv_reservedSMEM_offset_0_alias:
	.zero		0
	.zero		64


//--------------------- .nv.constant0._Z14add_arrays_gpuPfS_S_j --------------------------
	.section	.nv.constant0._Z14add_arrays_gpuPfS_S_j,"a",@progbits
	.sectionflags	@""
	.align	4
.nv.constant0._Z14add_arrays_gpuPfS_S_j:
	.zero		924


//--------------------- SYMBOLS --------------------------

	.type		.nv.reservedSmem.offset0,@object
	.size		.nv.reservedSmem.offset0,0x4
